//
// Generated by NVIDIA NVVM Compiler
//
// Compiler Build ID: CL-36424714
// Cuda compilation tools, release 13.0, V13.0.88
// Based on NVVM 20.0.0
//

.version 9.0
.target sm_100
.address_size 64

	// .globl	_Z13sum_reductionPiS_i
// _ZZ13sum_reductionPiS_iE11partial_sum has been demoted

.visible .entry _Z13sum_reductionPiS_i(
	.param .u64 .ptr .align 1 _Z13sum_reductionPiS_i_param_0,
	.param .u64 .ptr .align 1 _Z13sum_reductionPiS_i_param_1,
	.param .u32 _Z13sum_reductionPiS_i_param_2
)
{
	.reg .pred 	%p<6>;
	.reg .b32 	%r<23>;
	.reg .b64 	%rd<9>;
	// demoted variable
	.shared .align 4 .b8 _ZZ13sum_reductionPiS_iE11partial_sum[4096];
	ld.param.u64 	%rd1, [_Z13sum_reductionPiS_i_param_0];
	ld.param.u64 	%rd2, [_Z13sum_reductionPiS_i_param_1];
	ld.param.u32 	%r9, [_Z13sum_reductionPiS_i_param_2];
	mov.u32 	%r1, %ctaid.x;
	mov.u32 	%r2, %ntid.x;
	mov.u32 	%r3, %tid.x;
	mad.lo.s32 	%r4, %r1, %r2, %r3;
	setp.ge.s32 	%p1, %r4, %r9;
	@%p1 bra 	$L__BB0_8;
	cvta.to.global.u64 	%rd3, %rd1;
	mul.wide.s32 	%rd4, %r4, 4;
	add.s64 	%rd5, %rd3, %rd4;
	ld.global.u32 	%r10, [%rd5];
	shl.b32 	%r11, %r3, 2;
	mov.u32 	%r12, _ZZ13sum_reductionPiS_iE11partial_sum;
	add.s32 	%r5, %r12, %r11;
	st.shared.u32 	[%r5], %r10;
	bar.sync 	0;
	min.u32 	%r6, %r9, %r2;
	setp.lt.u32 	%p2, %r6, 2;
	@%p2 bra 	$L__BB0_6;
	mov.b32 	%r22, 1;
$L__BB0_3:
	shl.b32 	%r8, %r22, 1;
	add.s32 	%r14, %r8, -1;
	and.b32  	%r15, %r14, %r3;
	setp.ne.s32 	%p3, %r15, 0;
	@%p3 bra 	$L__BB0_5;
	shl.b32 	%r16, %r22, 2;
	add.s32 	%r17, %r5, %r16;
	ld.shared.u32 	%r18, [%r17];
	ld.shared.u32 	%r19, [%r5];
	add.s32 	%r20, %r19, %r18;
	st.shared.u32 	[%r5], %r20;
$L__BB0_5:
	bar.sync 	0;
	setp.lt.s32 	%p4, %r8, %r6;
	mov.u32 	%r22, %r8;
	@%p4 bra 	$L__BB0_3;
$L__BB0_6:
	setp.ne.s32 	%p5, %r3, 0;
	@%p5 bra 	$L__BB0_8;
	ld.shared.u32 	%r21, [_ZZ13sum_reductionPiS_iE11partial_sum];
	cvta.to.global.u64 	%rd6, %rd2;
	mul.wide.u32 	%rd7, %r1, 4;
	add.s64 	%rd8, %rd6, %rd7;
	st.global.u32 	[%rd8], %r21;
$L__BB0_8:
	ret;

}


// ===== COMPILED SASS (sm_100) =====

	.target	sm_100

	.elftype	@"ET_EXEC"


//--------------------- .note.nv.tkinfo           --------------------------
	.section	.note.nv.tkinfo,"",@"SHT_NOTE"
	.sectionflags	@"SHF_NOTE_NV_TKINFO"
	.tkinfo
        /*0018*/ 	.word	0x00000002
        /*0030*/ 	.string	""
        /*0030*/ 	.string	"ptxas"
        /*0030*/ 	.string	"Cuda compilation tools, release 13.0, V13.0.88"
        /*0030*/ 	.string	"Build cuda_13.0.r13.0/compiler.36424714_0"
        /*0030*/ 	.string	"-arch sm_100 -m 64 "



//--------------------- .note.nv.cuinfo           --------------------------
	.section	.note.nv.cuinfo,"",@"SHT_NOTE"
	.sectionflags	@"SHF_NOTE_NV_CUINFO"
        /*0018*/ 	.short	0x0002
        /*001a*/ 	.short	0x0064
        /*001c*/ 	.short	0x0082
	.zero		2


//--------------------- .nv.info                  --------------------------
	.section	.nv.info,"",@"SHT_CUDA_INFO"
	.align	4


	//----- nvinfo : EIATTR_REGCOUNT
	.align		4
        /*0000*/ 	.byte	0x04, 0x2f
        /*0002*/ 	.short	(.L_1 - .L_0)
	.align		4
.L_0:
        /*0004*/ 	.word	index@(_Z13sum_reductionPiS_i)
        /*0008*/ 	.word	0x0000000b


	//----- nvinfo : EIATTR_FRAME_SIZE
	.align		4
.L_1:
        /*000c*/ 	.byte	0x04, 0x11
        /*000e*/ 	.short	(.L_3 - .L_2)
	.align		4
.L_2:
        /*0010*/ 	.word	index@(_Z13sum_reductionPiS_i)
        /*0014*/ 	.word	0x00000000


	//----- nvinfo : EIATTR_MIN_STACK_SIZE
	.align		4
.L_3:
        /*0018*/ 	.byte	0x04, 0x12
        /*001a*/ 	.short	(.L_5 - .L_4)
	.align		4
.L_4:
        /*001c*/ 	.word	index@(_Z13sum_reductionPiS_i)
        /*0020*/ 	.word	0x00000000
.L_5:


//--------------------- .nv.compat                --------------------------
	.section	.nv.compat,"",@"SHT_CUDA_COMPAT_INFO"
	.align	4
        /*0000*/ 	.byte	0x02, 0x09, 0x00, 0x00, 0x02, 0x02, 0x01, 0x00, 0x02, 0x05, 0x05, 0x00, 0x03, 0x07, 0x01, 0x01
        /*0010*/ 	.byte	0x02, 0x03, 0x00, 0x00, 0x02, 0x06, 0x01, 0x00, 0x04, 0x0b, 0x08, 0x00, 0x09, 0x00, 0x00, 0x00
        /*0020*/ 	.byte	0x00, 0x00, 0x00, 0x00


//--------------------- .nv.info._Z13sum_reductionPiS_i --------------------------
	.section	.nv.info._Z13sum_reductionPiS_i,"",@"SHT_CUDA_INFO"
	.sectionflags	@""
	.align	4


	//----- nvinfo : EIATTR_CUDA_API_VERSION
	.align		4
        /*0000*/ 	.byte	0x04, 0x37
        /*0002*/ 	.short	(.L_7 - .L_6)
.L_6:
        /*0004*/ 	.word	0x00000082


	//----- nvinfo : EIATTR_KPARAM_INFO
	.align		4
.L_7:
        /*0008*/ 	.byte	0x04, 0x17
        /*000a*/ 	.short	(.L_9 - .L_8)
.L_8:
        /*000c*/ 	.word	0x00000000
        /*0010*/ 	.short	0x0002
        /*0012*/ 	.short	0x0010
        /*0014*/ 	.byte	0x00, 0xf0, 0x11, 0x00


	//----- nvinfo : EIATTR_KPARAM_INFO
	.align		4
.L_9:
        /*0018*/ 	.byte	0x04, 0x17
        /*001a*/ 	.short	(.L_11 - .L_10)
.L_10:
        /*001c*/ 	.word	0x00000000
        /*0020*/ 	.short	0x0001
        /*0022*/ 	.short	0x0008
        /*0024*/ 	.byte	0x00, 0xf5, 0x21, 0x00


	//----- nvinfo : EIATTR_KPARAM_INFO
	.align		4
.L_11:
        /*0028*/ 	.byte	0x04, 0x17
        /*002a*/ 	.short	(.L_13 - .L_12)
.L_12:
        /*002c*/ 	.word	0x00000000
        /*0030*/ 	.short	0x0000
        /*0032*/ 	.short	0x0000
        /*0034*/ 	.byte	0x00, 0xf5, 0x21, 0x00


	//----- nvinfo : EIATTR_SPARSE_MMA_MASK
	.align		4
.L_13:
        /*0038*/ 	.byte	0x03, 0x50
        /*003a*/ 	.short	0x0000


	//----- nvinfo : EIATTR_MAXREG_COUNT
	.align		4
        /*003c*/ 	.byte	0x03, 0x1b
        /*003e*/ 	.short	0x00ff


	//----- nvinfo : EIATTR_NUM_BARRIERS
	.align		4
        /*0040*/ 	.byte	0x02, 0x4c
        /*0042*/ 	.byte	0x01
	.zero		1


	//----- nvinfo : EIATTR_MERCURY_ISA_VERSION
	.align		4
        /*0044*/ 	.byte	0x03, 0x5f
        /*0046*/ 	.short	0x0101


	//----- nvinfo : EIATTR_VRC_CTA_INIT_COUNT
	.align		4
        /*0048*/ 	.byte	0x02, 0x4a
	.zero		1
	.zero		1


	//----- nvinfo : EIATTR_EXIT_INSTR_OFFSETS
	.align		4
        /*004c*/ 	.byte	0x04, 0x1c
        /*004e*/ 	.short	(.L_15 - .L_14)


	//   ....[0]....
.L_14:
        /*0050*/ 	.word	0x00000070


	//   ....[1]....
        /*0054*/ 	.word	0x00000240


	//   ....[2]....
        /*0058*/ 	.word	0x000002c0


	//----- nvinfo : EIATTR_CBANK_PARAM_SIZE
	.align		4
.L_15:
        /*005c*/ 	.byte	0x03, 0x19
        /*005e*/ 	.short	0x0014


	//----- nvinfo : EIATTR_PARAM_CBANK
	.align		4
        /*0060*/ 	.byte	0x04, 0x0a
        /*0062*/ 	.short	(.L_17 - .L_16)
	.align		4
.L_16:
        /*0064*/ 	.word	index@(.nv.constant0._Z13sum_reductionPiS_i)
        /*0068*/ 	.short	0x0380
        /*006a*/ 	.short	0x0014


	//----- nvinfo : EIATTR_SW_WAR
	.align		4
.L_17:
        /*006c*/ 	.byte	0x04, 0x36
        /*006e*/ 	.short	(.L_19 - .L_18)
.L_18:
        /*0070*/ 	.word	0x00000008
.L_19:


//--------------------- .nv.callgraph             --------------------------
	.section	.nv.callgraph,"",@"SHT_CUDA_CALLGRAPH"
	.align	4
	.sectionentsize	8
	.align		4
        /*0000*/ 	.word	0x00000000
	.align		4
        /*0004*/ 	.word	0xffffffff
	.align		4
        /*0008*/ 	.word	0x00000000
	.align		4
        /*000c*/ 	.word	0xfffffffe
	.align		4
        /*0010*/ 	.word	0x00000000
	.align		4
        /*0014*/ 	.word	0xfffffffd
	.align		4
        /*0018*/ 	.word	0x00000000
	.align		4
        /*001c*/ 	.word	0xfffffffc


//--------------------- .text._Z13sum_reductionPiS_i --------------------------
	.section	.text._Z13sum_reductionPiS_i,"ax",@progbits
	.align	128
        .global         _Z13sum_reductionPiS_i
        .type           _Z13sum_reductionPiS_i,@function
        .size           _Z13sum_reductionPiS_i,(.L_x_3 - _Z13sum_reductionPiS_i)
        .other          _Z13sum_reductionPiS_i,@"STO_CUDA_ENTRY STV_DEFAULT"
_Z13sum_reductionPiS_i:
.text._Z13sum_reductionPiS_i:
[----:B------:R-:W-:Y:S01]  /*0000*/  LDC R1, c[0x0][0x37c] ;  /* 0x0000df00ff017b82 */ /* 0x000fe20000000800 */
[----:B------:R-:W0:Y:S01]  /*0010*/  S2R R7, SR_CTAID.X ;  /* 0x0000000000077919 */ /* 0x000e220000002500 */
[----:B------:R-:W0:Y:S01]  /*0020*/  LDCU UR6, c[0x0][0x360] ;  /* 0x00006c00ff0677ac */ /* 0x000e220008000800 */
[----:B------:R-:W0:Y:S01]  /*0030*/  S2R R6, SR_TID.X ;  /* 0x0000000000067919 */ /* 0x000e220000002100 */
[----:B------:R-:W1:Y:S01]  /*0040*/  LDCU UR7, c[0x0][0x390] ;  /* 0x00007200ff0777ac */ /* 0x000e620008000800 */
[----:B0-----:R-:W-:-:S05]  /*0050*/  IMAD R5, R7, UR6, R6 ;  /* 0x0000000607057c24 */ /* 0x001fca000f8e0206 */
[----:B-1----:R-:W-:-:S13]  /*0060*/  ISETP.GE.AND P0, PT, R5, UR7, PT ;  /* 0x0000000705007c0c */ /* 0x002fda000bf06270 */
[----:B------:R-:W-:Y:S05]  /*0070*/  @P0 EXIT ;  /* 0x000000000000094d */ /* 0x000fea0003800000 */
[----:B------:R-:W0:Y:S01]  /*0080*/  LDC.64 R2, c[0x0][0x380] ;  /* 0x0000e000ff027b82 */ /* 0x000e220000000a00 */
[----:B------:R-:W1:Y:S01]  /*0090*/  LDCU.64 UR8, c[0x0][0x358] ;  /* 0x00006b00ff0877ac */ /* 0x000e620008000a00 */
[----:B0-----:R-:W-:-:S06]  /*00a0*/  IMAD.WIDE R2, R5, 0x4, R2 ;  /* 0x0000000405027825 */ /* 0x001fcc00078e0202 */
[----:B-1----:R-:W2:Y:S01]  /*00b0*/  LDG.E R2, desc[UR8][R2.64] ;  /* 0x0000000802027981 */ /* 0x002ea2000c1e1900 */
[----:B------:R-:W0:Y:S01]  /*00c0*/  S2UR UR5, SR_CgaCtaId ;  /* 0x00000000000579c3 */ /* 0x000e220000008800 */
[----:B------:R-:W-:Y:S01]  /*00d0*/  UMOV UR4, 0x400 ;  /* 0x0000040000047882 */ /* 0x000fe20000000000 */
[----:B------:R-:W-:Y:S01]  /*00e0*/  UISETP.LT.U32.AND UP0, UPT, UR6, UR7, UPT ;  /* 0x000000070600728c */ /* 0x000fe2000bf01070 */
[----:B------:R-:W-:Y:S01]  /*00f0*/  ISETP.NE.AND P0, PT, R6, RZ, PT ;  /* 0x000000ff0600720c */ /* 0x000fe20003f05270 */
[----:B0-----:R-:W-:Y:S02]  /*0100*/  ULEA UR4, UR5, UR4, 0x18 ;  /* 0x0000000405047291 */ /* 0x001fe4000f8ec0ff */
[----:B------:R-:W-:-:S04]  /*0110*/  USEL UR5, UR6, UR7, UP0 ;  /* 0x0000000706057287 */ /* 0x000fc80008000000 */
[----:B------:R-:W-:Y:S01]  /*0120*/  LEA R5, R6, UR4, 0x2 ;  /* 0x0000000406057c11 */ /* 0x000fe2000f8e10ff */
[----:B------:R-:W-:-:S04]  /*0130*/  UISETP.GE.U32.AND UP0, UPT, UR5, 0x2, UPT ;  /* 0x000000020500788c */ /* 0x000fc8000bf06070 */
[----:B--2---:R0:W-:Y:S01]  /*0140*/  STS [R5], R2 ;  /* 0x0000000205007388 */ /* 0x0041e20000000800 */
[----:B------:R-:W-:Y:S06]  /*0150*/  BAR.SYNC.DEFER_BLOCKING 0x0 ;  /* 0x0000000000007b1d */ /* 0x000fec0000010000 */
[----:B------:R-:W-:Y:S05]  /*0160*/  BRA.U !UP0, `(.L_x_0) ;  /* 0x0000000108347547 */ /* 0x000fea000b800000 */
[----:B------:R-:W-:-:S07]  /*0170*/  IMAD.MOV.U32 R0, RZ, RZ, 0x1 ;  /* 0x00000001ff007424 */ /* 0x000fce00078e00ff */
.L_x_1:
[----:B------:R-:W-:-:S05]  /*0180*/  IMAD.SHL.U32 R8, R0, 0x2, RZ ;  /* 0x0000000200087824 */ /* 0x000fca00078e00ff */
[----:B0-----:R-:W-:-:S04]  /*0190*/  IADD3 R2, PT, PT, R8, -0x1, RZ ;  /* 0xffffffff08027810 */ /* 0x001fc80007ffe0ff */
[----:B------:R-:W-:-:S13]  /*01a0*/  LOP3.LUT P1, RZ, R2, R6, RZ, 0xc0, !PT ;  /* 0x0000000602ff7212 */ /* 0x000fda000782c0ff */
[----:B------:R-:W-:Y:S01]  /*01b0*/  @!P1 IMAD R2, R0, 0x4, R5 ;  /* 0x0000000400029824 */ /* 0x000fe200078e0205 */
[----:B------:R-:W-:Y:S01]  /*01c0*/  @!P1 LDS R3, [R5] ;  /* 0x0000000005039984 */ /* 0x000fe20000000800 */
[----:B------:R-:W-:-:S04]  /*01d0*/  IMAD.MOV.U32 R0, RZ, RZ, R8 ;  /* 0x000000ffff007224 */ /* 0x000fc800078e0008 */
[----:B------:R-:W0:Y:S02]  /*01e0*/  @!P1 LDS R2, [R2] ;  /* 0x0000000002029984 */ /* 0x000e240000000800 */
[----:B0-----:R-:W-:-:S05]  /*01f0*/  @!P1 IADD3 R4, PT, PT, R2, R3, RZ ;  /* 0x0000000302049210 */ /* 0x001fca0007ffe0ff */
[----:B------:R1:W-:Y:S01]  /*0200*/  @!P1 STS [R5], R4 ;  /* 0x0000000405009388 */ /* 0x0003e20000000800 */
[----:B------:R-:W-:Y:S01]  /*0210*/  BAR.SYNC.DEFER_BLOCKING 0x0 ;  /* 0x0000000000007b1d */ /* 0x000fe20000010000 */
[----:B------:R-:W-:-:S13]  /*0220*/  ISETP.GE.AND P1, PT, R8, UR5, PT ;  /* 0x0000000508007c0c */ /* 0x000fda000bf26270 */
[----:B-1----:R-:W-:Y:S05]  /*0230*/  @!P1 BRA `(.L_x_1) ;  /* 0xfffffffc00d09947 */ /* 0x002fea000383ffff */
.L_x_0:
[----:B------:R-:W-:Y:S05]  /*0240*/  @P0 EXIT ;  /* 0x000000000000094d */ /* 0x000fea0003800000 */
[----:B------:R-:W1:Y:S01]  /*0250*/  S2UR UR5, SR_CgaCtaId ;  /* 0x00000000000579c3 */ /* 0x000e620000008800 */
[----:B------:R-:W-:-:S07]  /*0260*/  UMOV UR4, 0x400 ;  /* 0x0000040000047882 */ /* 0x000fce0000000000 */
[----:B0-----:R-:W0:Y:S01]  /*0270*/  LDC.64 R2, c[0x0][0x388] ;  /* 0x0000e200ff027b82 */ /* 0x001e220000000a00 */
[----:B-1----:R-:W-:Y:S01]  /*0280*/  ULEA UR4, UR5, UR4, 0x18 ;  /* 0x0000000405047291 */ /* 0x002fe2000f8ec0ff */
[----:B0-----:R-:W-:-:S08]  /*0290*/  IMAD.WIDE.U32 R2, R7, 0x4, R2 ;  /* 0x0000000407027825 */ /* 0x001fd000078e0002 */
[----:B------:R-:W0:Y:S04]  /*02a0*/  LDS R5, [UR4] ;  /* 0x00000004ff057984 */ /* 0x000e280008000800 */
[----:B0-----:R-:W-:Y:S01]  /*02b0*/  STG.E desc[UR8][R2.64], R5 ;  /* 0x0000000502007986 */ /* 0x001fe2000c101908 */
[----:B------:R-:W-:Y:S05]  /*02c0*/  EXIT ;  /* 0x000000000000794d */ /* 0x000fea0003800000 */
.L_x_2:
[----:B------:R-:W-:-:S00]  /*02d0*/  BRA `(.L_x_2) ;  /* 0xfffffffc00fc7947 */ /* 0x000fc0000383ffff */
[----:B------:R-:W-:-:S00]  /*02e0*/  NOP ;  /* 0x0000000000007918 */ /* 0x000fc00000000000 */
        /* <DEDUP_REMOVED lines=9> */
.L_x_3:


//--------------------- .nv.shared._Z13sum_reductionPiS_i --------------------------
	.section	.nv.shared._Z13sum_reductionPiS_i,"aw",@nobits
	.sectionflags	@""
	.align	4
.nv.shared._Z13sum_reductionPiS_i:
	.zero		5120


//--------------------- .nv.shared.reserved.0     --------------------------
	.section	.nv.shared.reserved.0,"aw",@nobits
	.weak		__nv_reservedSMEM_offset_0_alias
	.size		__nv_reservedSMEM_offset_0_alias, 0, 64
	.other		__nv_reservedSMEM_offset_0_alias,@"STO_CUDA_RESERVED_SHARED STV_DEFAULT"
__nv_reservedSMEM_offset_0_alias:
	.zero		0
	.zero		64


//--------------------- .nv.constant0._Z13sum_reductionPiS_i --------------------------
	.section	.nv.constant0._Z13sum_reductionPiS_i,"a",@progbits
	.sectionflags	@""
	.align	4
.nv.constant0._Z13sum_reductionPiS_i:
	.zero		916


//--------------------- SYMBOLS --------------------------

	.type		.nv.reservedSmem.offset0,@object
	.size		.nv.reservedSmem.offset0,0x4
	.type		.nv.reservedSmem.cap,@object
	.size		.nv.reservedSmem.cap,0x4
